	.headerflags	@"EF_CUDA_TEXMODE_UNIFIED EF_CUDA_64BIT_ADDRESS EF_CUDA_ACCELERATORS EF_CUDA_SM90 EF_CUDA_VIRTUAL_SM(EF_CUDA_SM90)"
	.elftype	@"ET_EXEC"


//--------------------- .nv.info                  --------------------------
	.section	.nv.info,"",@"SHT_CUDA_INFO"
	.align	4


	//----- nvinfo : EIATTR_REGCOUNT
	.align		4
        /*0000*/ 	.byte	0x04, 0x2f
        /*0002*/ 	.short	(.L_3 - .L_2)
	.align		4
.L_2:
        /*0004*/ 	.word	index@(triton_poi_fused__native_batch_norm_legit_no_training_add_relu_11)
        /*0008*/ 	.word	0x00000028


	//----- nvinfo : EIATTR_MIN_STACK_SIZE
	.align		4
.L_3:
        /*000c*/ 	.byte	0x04, 0x12
        /*000e*/ 	.short	(.L_5 - .L_4)
	.align		4
.L_4:
        /*0010*/ 	.word	index@(triton_poi_fused__native_batch_norm_legit_no_training_add_relu_11)
        /*0014*/ 	.word	0x00000000


	//----- nvinfo : EIATTR_FRAME_SIZE
	.align		4
.L_5:
        /*0018*/ 	.byte	0x04, 0x11
        /*001a*/ 	.short	(.L_7 - .L_6)
	.align		4
.L_6:
        /*001c*/ 	.word	index@(triton_poi_fused__native_batch_norm_legit_no_training_add_relu_11)
        /*0020*/ 	.word	0x00000000


	//----- nvinfo : EIATTR_MIN_STACK_SIZE
	.align		4
.L_7:
        /*0024*/ 	.byte	0x04, 0x12
        /*0026*/ 	.short	(.L_9 - .L_8)
	.align		4
.L_8:
        /*0028*/ 	.word	index@(triton_poi_fused__native_batch_norm_legit_no_training_add_relu_11)
        /*002c*/ 	.word	0x00000000
.L_9:


//--------------------- .nv.info.triton_poi_fused__native_batch_norm_legit_no_training_add_relu_11 --------------------------
	.section	.nv.info.triton_poi_fused__native_batch_norm_legit_no_training_add_relu_11,"",@"SHT_CUDA_INFO"
	.sectionflags	@""
	.align	4


	//----- nvinfo : EIATTR_CUDA_API_VERSION
	.align		4
        /*0000*/ 	.byte	0x04, 0x37
        /*0002*/ 	.short	(.L_11 - .L_10)
.L_10:
        /*0004*/ 	.word	0x0000007c


	//----- nvinfo : EIATTR_KPARAM_INFO
	.align		4
.L_11:
        /*0008*/ 	.byte	0x04, 0x17
        /*000a*/ 	.short	(.L_13 - .L_12)
.L_12:
        /*000c*/ 	.word	0x00000000
        /*0010*/ 	.short	0x0009
        /*0012*/ 	.short	0x0048
        /*0014*/ 	.byte	0x00, 0xf0, 0x11, 0x00


	//----- nvinfo : EIATTR_KPARAM_INFO
	.align		4
.L_13:
        /*0018*/ 	.byte	0x04, 0x17
        /*001a*/ 	.short	(.L_15 - .L_14)
.L_14:
        /*001c*/ 	.word	0x00000000
        /*0020*/ 	.short	0x0008
        /*0022*/ 	.short	0x0040
        /*0024*/ 	.byte	0x00, 0xf4, 0x21, 0x00


	//----- nvinfo : EIATTR_KPARAM_INFO
	.align		4
.L_15:
        /*0028*/ 	.byte	0x04, 0x17
        /*002a*/ 	.short	(.L_17 - .L_16)
.L_16:
        /*002c*/ 	.word	0x00000000
        /*0030*/ 	.short	0x0007
        /*0032*/ 	.short	0x0038
        /*0034*/ 	.byte	0x00, 0xf4, 0x21, 0x00


	//----- nvinfo : EIATTR_KPARAM_INFO
	.align		4
.L_17:
        /*0038*/ 	.byte	0x04, 0x17
        /*003a*/ 	.short	(.L_19 - .L_18)
.L_18:
        /*003c*/ 	.word	0x00000000
        /*0040*/ 	.short	0x0006
        /*0042*/ 	.short	0x0030
        /*0044*/ 	.byte	0x00, 0xf4, 0x21, 0x00


	//----- nvinfo : EIATTR_KPARAM_INFO
	.align		4
.L_19:
        /*0048*/ 	.byte	0x04, 0x17
        /*004a*/ 	.short	(.L_21 - .L_20)
.L_20:
        /*004c*/ 	.word	0x00000000
        /*0050*/ 	.short	0x0005
        /*0052*/ 	.short	0x0028
        /*0054*/ 	.byte	0x00, 0xf4, 0x21, 0x00


	//----- nvinfo : EIATTR_KPARAM_INFO
	.align		4
.L_21:
        /*0058*/ 	.byte	0x04, 0x17
        /*005a*/ 	.short	(.L_23 - .L_22)
.L_22:
        /*005c*/ 	.word	0x00000000
        /*0060*/ 	.short	0x0004
        /*0062*/ 	.short	0x0020
        /*0064*/ 	.byte	0x00, 0xf4, 0x21, 0x00


	//----- nvinfo : EIATTR_KPARAM_INFO
	.align		4
.L_23:
        /*0068*/ 	.byte	0x04, 0x17
        /*006a*/ 	.short	(.L_25 - .L_24)
.L_24:
        /*006c*/ 	.word	0x00000000
        /*0070*/ 	.short	0x0003
        /*0072*/ 	.short	0x0018
        /*0074*/ 	.byte	0x00, 0xf4, 0x21, 0x00


	//----- nvinfo : EIATTR_KPARAM_INFO
	.align		4
.L_25:
        /*0078*/ 	.byte	0x04, 0x17
        /*007a*/ 	.short	(.L_27 - .L_26)
.L_26:
        /*007c*/ 	.word	0x00000000
        /*0080*/ 	.short	0x0002
        /*0082*/ 	.short	0x0010
        /*0084*/ 	.byte	0x00, 0xf4, 0x21, 0x00


	//----- nvinfo : EIATTR_KPARAM_INFO
	.align		4
.L_27:
        /*0088*/ 	.byte	0x04, 0x17
        /*008a*/ 	.short	(.L_29 - .L_28)
.L_28:
        /*008c*/ 	.word	0x00000000
        /*0090*/ 	.short	0x0001
        /*0092*/ 	.short	0x0008
        /*0094*/ 	.byte	0x00, 0xf4, 0x21, 0x00


	//----- nvinfo : EIATTR_KPARAM_INFO
	.align		4
.L_29:
        /*0098*/ 	.byte	0x04, 0x17
        /*009a*/ 	.short	(.L_31 - .L_30)
.L_30:
        /*009c*/ 	.word	0x00000000
        /*00a0*/ 	.short	0x0000
        /*00a2*/ 	.short	0x0000
        /*00a4*/ 	.byte	0x00, 0xf4, 0x21, 0x00


	//----- nvinfo : EIATTR_SPARSE_MMA_MASK
	.align		4
.L_31:
        /*00a8*/ 	.byte	0x03, 0x50
        /*00aa*/ 	.short	0x0000


	//----- nvinfo : EIATTR_MAXREG_COUNT
	.align		4
        /*00ac*/ 	.byte	0x03, 0x1b
        /*00ae*/ 	.short	0x00ff


	//----- nvinfo : EIATTR_EXIT_INSTR_OFFSETS
	.align		4
        /*00b0*/ 	.byte	0x04, 0x1c
        /*00b2*/ 	.short	(.L_33 - .L_32)


	//   ....[0]....
.L_32:
        /*00b4*/ 	.word	0x00000c90


	//----- nvinfo : EIATTR_REQNTID
	.align		4
.L_33:
        /*00b8*/ 	.byte	0x04, 0x10
        /*00ba*/ 	.short	(.L_35 - .L_34)
.L_34:
        /*00bc*/ 	.word	0x00000080
        /*00c0*/ 	.word	0x00000001
        /*00c4*/ 	.word	0x00000001


	//----- nvinfo : EIATTR_CBANK_PARAM_SIZE
	.align		4
.L_35:
        /*00c8*/ 	.byte	0x03, 0x19
        /*00ca*/ 	.short	0x004c


	//----- nvinfo : EIATTR_PARAM_CBANK
	.align		4
        /*00cc*/ 	.byte	0x04, 0x0a
        /*00ce*/ 	.short	(.L_37 - .L_36)
	.align		4
.L_36:
        /*00d0*/ 	.word	index@(.nv.constant0.triton_poi_fused__native_batch_norm_legit_no_training_add_relu_11)
        /*00d4*/ 	.short	0x0210
        /*00d6*/ 	.short	0x004c


	//----- nvinfo : EIATTR_SW_WAR
	.align		4
.L_37:
        /*00d8*/ 	.byte	0x04, 0x36
        /*00da*/ 	.short	(.L_39 - .L_38)
.L_38:
        /*00dc*/ 	.word	0x00000008
.L_39:


//--------------------- .nv.callgraph             --------------------------
	.section	.nv.callgraph,"",@"SHT_CUDA_CALLGRAPH"
	.align	4
	.sectionentsize	8
	.align		4
        /*0000*/ 	.word	0x00000000
	.align		4
        /*0004*/ 	.word	0xffffffff
	.align		4
        /*0008*/ 	.word	0x00000000
	.align		4
        /*000c*/ 	.word	0xfffffffe
	.align		4
        /*0010*/ 	.word	0x00000000
	.align		4
        /*0014*/ 	.word	0xfffffffd
	.align		4
        /*0018*/ 	.word	0x00000000
	.align		4
        /*001c*/ 	.word	0xfffffffc


//--------------------- .nv.constant4             --------------------------
	.section	.nv.constant4,"a",@progbits
	.align	8
	.align		8
.nv.constant4:
        /*0000*/ 	.dword	_$_str
	.align		8
        /*0008*/ 	.dword	_$_str_$_2


//--------------------- .text.triton_poi_fused__native_batch_norm_legit_no_training_add_relu_11 --------------------------
	.section	.text.triton_poi_fused__native_batch_norm_legit_no_training_add_relu_11,"ax",@progbits
	.align	128
        .global         triton_poi_fused__native_batch_norm_legit_no_training_add_relu_11
        .type           triton_poi_fused__native_batch_norm_legit_no_training_add_relu_11,@function
        .size           triton_poi_fused__native_batch_norm_legit_no_training_add_relu_11,(.L_x_1 - triton_poi_fused__native_batch_norm_legit_no_training_add_relu_11)
        .other          triton_poi_fused__native_batch_norm_legit_no_training_add_relu_11,@"STO_CUDA_ENTRY STV_DEFAULT"
triton_poi_fused__native_batch_norm_legit_no_training_add_relu_11:
.text.triton_poi_fused__native_batch_norm_legit_no_training_add_relu_11:
[----:B------:R-:W-:Y:S01]  /*0000*/  LDC R1, c[0x0][0x28] ;  /* 0x00000a00ff017b82 */ /* 0x000fe20000000800 */
[----:B------:R-:W1:Y:S07]  /*0010*/  S2R R0, SR_TID.X ;  /* 0x0000000000007919 */ /* 0x000e6e0000002100 */
[----:B------:R-:W2:Y:S01]  /*0020*/  LDC.64 R30, c[0x0][0x210] ;  /* 0x00008400ff1e7b82 */ /* 0x000ea20000000a00 */
[----:B------:R-:W-:Y:S01]  /*0030*/  ULDC.64 UR4, c[0x0][0x208] ;  /* 0x0000820000047ab9 */ /* 0x000fe20000000a00 */
[----:B------:R-:W3:Y:S06]  /*0040*/  S2R R3, SR_CTAID.X ;  /* 0x0000000000037919 */ /* 0x000eec0000002500 */
[----:B------:R-:W4:Y:S08]  /*0050*/  LDC.64 R34, c[0x0][0x218] ;  /* 0x00008600ff227b82 */ /* 0x000f300000000a00 */
[----:B------:R-:W5:Y:S08]  /*0060*/  LDC.64 R36, c[0x0][0x220] ;  /* 0x00008800ff247b82 */ /* 0x000f700000000a00 */
[----:B------:R-:W5:Y:S01]  /*0070*/  LDC.64 R32, c[0x0][0x228] ;  /* 0x00008a00ff207b82 */ /* 0x000f620000000a00 */
[----:B-1----:R-:W-:-:S04]  /*0080*/  SHF.L.U32 R0, R0, 0x2, RZ ;  /* 0x0000000200007819 */ /* 0x002fc800000006ff */
[----:B------:R-:W-:-:S04]  /*0090*/  LOP3.LUT R0, R0, 0x1fc, RZ, 0xc0, !PT ;  /* 0x000001fc00007812 */ /* 0x000fc800078ec0ff */
[----:B---3--:R-:W-:-:S05]  /*00a0*/  LEA R0, R3, R0, 0xa ;  /* 0x0000000003007211 */ /* 0x008fca00078e50ff */
[----:B--2---:R-:W-:-:S04]  /*00b0*/  IMAD.WIDE R30, R0, 0x4, R30 ;  /* 0x00000004001e7825 */ /* 0x004fc800078e021e */
[C---:B----4-:R-:W-:Y:S01]  /*00c0*/  IMAD.WIDE R34, R0.reuse, 0x4, R34 ;  /* 0x0000000400227825 */ /* 0x050fe200078e0222 */
[----:B------:R-:W2:Y:S04]  /*00d0*/  LDG.E.128 R4, desc[UR4][R30.64] ;  /* 0x000000041e047981 */ /* 0x000ea8000c1e1d00 */
[----:B------:R-:W2:Y:S04]  /*00e0*/  LDG.E.128 R8, desc[UR4][R34.64] ;  /* 0x0000000422087981 */ /* 0x000ea8000c1e1d00 */
[----:B------:R1:W3:Y:S04]  /*00f0*/  LDG.E.128 R12, desc[UR4][R30.64+0x800] ;  /* 0x000800041e0c7981 */ /* 0x0002e8000c1e1d00 */
[----:B------:R-:W3:Y:S01]  /*0100*/  LDG.E.128 R16, desc[UR4][R34.64+0x800] ;  /* 0x0008000422107981 */ /* 0x000ee2000c1e1d00 */
[----:B-----5:R-:W-:-:S05]  /*0110*/  IMAD.WIDE R36, R0, 0x4, R36 ;  /* 0x0000000400247825 */ /* 0x020fca00078e0224 */
[----:B------:R-:W4:Y:S01]  /*0120*/  LDG.E.128 R20, desc[UR4][R36.64] ;  /* 0x0000000424147981 */ /* 0x000f22000c1e1d00 */
[----:B0-----:R-:W-:Y:S01]  /*0130*/  IMAD.WIDE R32, R0, 0x4, R32 ;  /* 0x0000000400207825 */ /* 0x001fe200078e0220 */
[----:B-1----:R-:W0:Y:S02]  /*0140*/  LDC.64 R30, c[0x0][0x230] ;  /* 0x00008c00ff1e7b82 */ /* 0x002e240000000a00 */
[----:B------:R-:W5:Y:S01]  /*0150*/  LDG.E.128 R24, desc[UR4][R36.64+0x800] ;  /* 0x0008000424187981 */ /* 0x000f62000c1e1d00 */
[----:B--2---:R-:W-:Y:S01]  /*0160*/  FADD R2, R7, R11 ;  /* 0x0000000b07027221 */ /* 0x004fe20000000000 */
[----:B------:R-:W-:Y:S01]  /*0170*/  FADD R3, R6, R10 ;  /* 0x0000000a06037221 */ /* 0x000fe20000000000 */
[----:B------:R-:W-:Y:S01]  /*0180*/  FADD R28, R5, R9 ;  /* 0x00000009051c7221 */ /* 0x000fe20000000000 */
[----:B------:R-:W-:Y:S02]  /*0190*/  FADD R29, R4, R8 ;  /* 0x00000008041d7221 */ /* 0x000fe40000000000 */
[----:B------:R-:W2:Y:S01]  /*01a0*/  LDG.E.128 R4, desc[UR4][R32.64] ;  /* 0x0000000420047981 */ /* 0x000ea2000c1e1d00 */
[----:B---3--:R-:W-:-:S03]  /*01b0*/  FADD R14, R14, R18 ;  /* 0x000000120e0e7221 */ /* 0x008fc60000000000 */
[----:B------:R1:W3:Y:S01]  /*01c0*/  LDG.E.128 R8, desc[UR4][R32.64+0x800] ;  /* 0x0008000420087981 */ /* 0x0002e2000c1e1d00 */
[----:B------:R-:W-:Y:S01]  /*01d0*/  FADD R18, R13, R17 ;  /* 0x000000110d127221 */ /* 0x000fe20000000000 */
[----:B------:R-:W-:Y:S01]  /*01e0*/  FADD R17, R12, R16 ;  /* 0x000000100c117221 */ /* 0x000fe20000000000 */
[----:B------:R-:W-:-:S04]  /*01f0*/  IMAD.HI R12, R0, 0x66666667, RZ ;  /* 0x66666667000c7827 */ /* 0x000fc800078e02ff */
[----:B------:R-:W-:Y:S01]  /*0200*/  FADD R15, R15, R19 ;  /* 0x000000130f0f7221 */ /* 0x000fe20000000000 */
[----:B----4-:R-:W-:Y:S01]  /*0210*/  FADD R29, R20, R29 ;  /* 0x0000001d141d7221 */ /* 0x010fe20000000000 */
[----:B------:R-:W-:Y:S02]  /*0220*/  IADD3 R20, R0, 0x200, RZ ;  /* 0x0000020000147810 */ /* 0x000fe40007ffe0ff */
[----:B------:R-:W-:Y:S01]  /*0230*/  SHF.R.U32.HI R13, RZ, 0x1f, R12 ;  /* 0x0000001fff0d7819 */ /* 0x000fe2000001160c */
[----:B------:R-:W-:Y:S01]  /*0240*/  FADD R2, R23, R2 ;  /* 0x0000000217027221 */ /* 0x000fe20000000000 */
[----:B------:R-:W-:Y:S01]  /*0250*/  FADD R28, R21, R28 ;  /* 0x0000001c151c7221 */ /* 0x000fe20000000000 */
[----:B-1----:R-:W1:Y:S01]  /*0260*/  LDC.64 R32, c[0x0][0x248] ;  /* 0x00009200ff207b82 */ /* 0x002e620000000a00 */
[----:B------:R-:W-:Y:S01]  /*0270*/  LEA.HI.SX32 R19, R12, R13, 0x1a ;  /* 0x0000000d0c137211 */ /* 0x000fe200078fd2ff */
[----:B-----5:R-:W-:Y:S01]  /*0280*/  FADD R12, R25, R18 ;  /* 0x00000012190c7221 */ /* 0x020fe20000000000 */
[----:B------:R-:W-:Y:S01]  /*0290*/  FADD R25, R26, R14 ;  /* 0x0000000e1a197221 */ /* 0x000fe20000000000 */
[----:B------:R-:W-:-:S04]  /*02a0*/  IMAD.HI R14, R20, 0x66666667, RZ ;  /* 0x66666667140e7827 */ /* 0x000fc800078e02ff */
[----:B------:R-:W-:Y:S01]  /*02b0*/  FADD R13, R22, R3 ;  /* 0x00000003160d7221 */ /* 0x000fe20000000000 */
[----:B------:R-:W-:Y:S01]  /*02c0*/  FADD R22, R27, R15 ;  /* 0x0000000f1b167221 */ /* 0x000fe20000000000 */
[----:B------:R-:W-:Y:S02]  /*02d0*/  IMAD R3, R19, -0xa0, R0 ;  /* 0xffffff6013037824 */ /* 0x000fe400078e0200 */
[----:B------:R-:W-:Y:S02]  /*02e0*/  FADD R21, R24, R17 ;  /* 0x0000001118157221 */ /* 0x000fe40000000000 */
[----:B0-----:R-:W-:-:S05]  /*02f0*/  IMAD.WIDE R34, R3, 0x4, R30 ;  /* 0x0000000403227825 */ /* 0x001fca00078e021e */
[----:B------:R-:W4:Y:S01]  /*0300*/  LDG.E.EL.128 R16, desc[UR4][R34.64] ;  /* 0x0000000422107981 */ /* 0x000f22000c2e1d00 */
[----:B--2---:R-:W-:Y:S01]  /*0310*/  FADD R2, R7, R2 ;  /* 0x0000000207027221 */ /* 0x004fe20000000000 */
[----:B------:R-:W-:-:S04]  /*0320*/  SHF.R.U32.HI R7, RZ, 0x1f, R14 ;  /* 0x0000001fff077819 */ /* 0x000fc8000001160e */
[----:B------:R-:W-:Y:S02]  /*0330*/  LEA.HI.SX32 R7, R14, R7, 0x1a ;  /* 0x000000070e077211 */ /* 0x000fe400078fd2ff */
[----:B------:R-:W0:Y:S01]  /*0340*/  LDC.64 R14, c[0x0][0x238] ;  /* 0x00008e00ff0e7b82 */ /* 0x000e220000000a00 */
[----:B------:R-:W-:Y:S02]  /*0350*/  FADD R23, R6, R13 ;  /* 0x0000000d06177221 */ /* 0x000fe40000000000 */
[----:B------:R-:W-:Y:S02]  /*0360*/  IMAD R20, R7, -0xa0, R20 ;  /* 0xffffff6007147824 */ /* 0x000fe400078e0214 */
[----:B------:R-:W-:Y:S01]  /*0370*/  FADD R28, R5, R28 ;  /* 0x0000001c051c7221 */ /* 0x000fe20000000000 */
[----:B------:R-:W-:Y:S01]  /*0380*/  FADD R29, R4, R29 ;  /* 0x0000001d041d7221 */ /* 0x000fe20000000000 */
[----:B0-----:R-:W-:-:S06]  /*0390*/  IMAD.WIDE R6, R3, 0x4, R14 ;  /* 0x0000000403067825 */ /* 0x001fcc00078e020e */
[----:B------:R-:W2:Y:S01]  /*03a0*/  LDG.E.EL.128 R4, desc[UR4][R6.64] ;  /* 0x0000000406047981 */ /* 0x000ea2000c2e1d00 */
[----:B------:R-:W-:-:S04]  /*03b0*/  IMAD.WIDE R14, R20, 0x4, R14 ;  /* 0x00000004140e7825 */ /* 0x000fc800078e020e */
[----:B---3--:R-:W-:Y:S02]  /*03c0*/  FADD R24, R9, R12 ;  /* 0x0000000c09187221 */ /* 0x008fe40000000000 */
[----:B------:R-:W3:Y:S01]  /*03d0*/  LDG.E.EL.128 R12, desc[UR4][R14.64] ;  /* 0x000000040e0c7981 */ /* 0x000ee2000c2e1d00 */
[----:B------:R-:W-:Y:S01]  /*03e0*/  FADD R22, R11, R22 ;  /* 0x000000160b167221 */ /* 0x000fe20000000000 */
[----:B------:R-:W-:Y:S01]  /*03f0*/  FADD R25, R10, R25 ;  /* 0x000000190a197221 */ /* 0x000fe20000000000 */
[----:B------:R-:W-:-:S04]  /*0400*/  IMAD.WIDE R10, R20, 0x4, R30 ;  /* 0x00000004140a7825 */ /* 0x000fc800078e021e */
[----:B------:R-:W-:Y:S01]  /*0410*/  FADD R21, R8, R21 ;  /* 0x0000001508157221 */ /* 0x000fe20000000000 */
[----:B----4-:R-:W-:Y:S01]  /*0420*/  FADD R18, -R18, R23 ;  /* 0x0000001712127221 */ /* 0x010fe20000000100 */
[----:B------:R-:W-:Y:S01]  /*0430*/  FADD R19, -R19, R2 ;  /* 0x0000000213137221 */ /* 0x000fe20000000100 */
[----:B------:R-:W0:Y:S01]  /*0440*/  LDC.64 R30, c[0x0][0x240] ;  /* 0x00009000ff1e7b82 */ /* 0x000e220000000a00 */
[----:B------:R-:W4:Y:S01]  /*0450*/  LDG.E.EL.128 R8, desc[UR4][R10.64] ;  /* 0x000000040a087981 */ /* 0x000f22000c2e1d00 */
[----:B------:R-:W-:Y:S01]  /*0460*/  FADD R16, -R16, R29 ;  /* 0x0000001d10107221 */ /* 0x000fe20000000100 */
[----:B------:R-:W-:Y:S01]  /*0470*/  FADD R17, -R17, R28 ;  /* 0x0000001c11117221 */ /* 0x000fe20000000100 */
[----:B--2---:R-:W-:Y:S01]  /*0480*/  FADD R26, R5, 9.9999997473787516356e-06 ;  /* 0x3727c5ac051a7421 */ /* 0x004fe20000000000 */
[----:B------:R-:W-:-:S05]  /*0490*/  FADD R5, R6, 9.9999997473787516356e-06 ;  /* 0x3727c5ac06057421 */ /* 0x000fca0000000000 */
[----:B------:R-:W2:Y:S01]  /*04a0*/  MUFU.SQRT R26, R26 ;  /* 0x0000001a001a7308 */ /* 0x000ea20000002000 */
[----:B------:R-:W-:Y:S01]  /*04b0*/  FADD R6, R7, 9.9999997473787516356e-06 ;  /* 0x3727c5ac07067421 */ /* 0x000fe20000000000 */
[----:B------:R-:W-:-:S06]  /*04c0*/  FADD R4, R4, 9.9999997473787516356e-06 ;  /* 0x3727c5ac04047421 */ /* 0x000fcc0000000000 */
[----:B------:R-:W5:Y:S01]  /*04d0*/  MUFU.SQRT R5, R5 ;  /* 0x0000000500057308 */ /* 0x000f620000002000 */
[----:B---3--:R-:W-:-:S07]  /*04e0*/  FADD R12, R12, 9.9999997473787516356e-06 ;  /* 0x3727c5ac0c0c7421 */ /* 0x008fce0000000000 */
[----:B------:R-:W3:Y:S01]  /*04f0*/  MUFU.SQRT R6, R6 ;  /* 0x0000000600067308 */ /* 0x000ee20000002000 */
[C---:B--2---:R-:W-:Y:S02]  /*0500*/  FSETP.GT.AND P3, PT, R26.reuse, 8.50705917302346158658e+37, PT ;  /* 0x7e8000001a00780b */ /* 0x044fe40003f64000 */
[----:B------:R-:W-:-:S05]  /*0510*/  FSETP.GEU.AND P5, PT, R26, 1.175494350822287508e-38, PT ;  /* 0x008000001a00780b */ /* 0x000fca0003fae000 */
[----:B------:R-:W2:Y:S01]  /*0520*/  MUFU.SQRT R4, R4 ;  /* 0x0000000400047308 */ /* 0x000ea20000002000 */
[----:B-----5:R-:W-:Y:S01]  /*0530*/  FSETP.GT.AND P4, PT, R5, 8.50705917302346158658e+37, PT ;  /* 0x7e8000000500780b */ /* 0x020fe20003f84000 */
[----:B------:R-:W-:Y:S01]  /*0540*/  FADD R13, R13, 9.9999997473787516356e-06 ;  /* 0x3727c5ac0d0d7421 */ /* 0x000fe20000000000 */
[----:B------:R-:W-:-:S05]  /*0550*/  FADD R14, R14, 9.9999997473787516356e-06 ;  /* 0x3727c5ac0e0e7421 */ /* 0x000fca0000000000 */
[----:B------:R5:W0:Y:S01]  /*0560*/  MUFU.SQRT R7, R12 ;  /* 0x0000000c00077308 */ /* 0x000a220000002000 */
[----:B------:R-:W-:Y:S01]  /*0570*/  @P3 FMUL R26, R26, 0.25 ;  /* 0x3e8000001a1a3820 */ /* 0x000fe20000400000 */
[----:B---3--:R-:W-:Y:S01]  /*0580*/  FSETP.GT.AND P6, PT, R6, 8.50705917302346158658e+37, PT ;  /* 0x7e8000000600780b */ /* 0x008fe20003fc4000 */
[----:B-----5:R-:W-:Y:S01]  /*0590*/  HFMA2.MMA R12, -RZ, RZ, 1.625, 0 ;  /* 0x3e800000ff0c7435 */ /* 0x020fe200000001ff */
[----:B--2---:R-:W-:-:S04]  /*05a0*/  FSETP.GT.AND P2, PT, R4, 8.50705917302346158658e+37, PT ;  /* 0x7e8000000400780b */ /* 0x004fc80003f44000 */
[----:B------:R-:W2:Y:S01]  /*05b0*/  MUFU.SQRT R27, R13 ;  /* 0x0000000d001b7308 */ /* 0x000ea20000002000 */
[----:B------:R-:W-:Y:S01]  /*05c0*/  @!P5 FMUL R26, R26, 16777216 ;  /* 0x4b8000001a1ad820 */ /* 0x000fe20000400000 */
[----:B------:R-:W-:Y:S01]  /*05d0*/  FSETP.GEU.AND P1, PT, R6, 1.175494350822287508e-38, PT ;  /* 0x008000000600780b */ /* 0x000fe20003f2e000 */
[----:B----4-:R-:W-:Y:S01]  /*05e0*/  FADD R24, -R9, R24 ;  /* 0x0000001809187221 */ /* 0x010fe20000000100 */
[----:B------:R-:W-:-:S04]  /*05f0*/  FADD R2, -R8, R21 ;  /* 0x0000001508027221 */ /* 0x000fc80000000100 */
[----:B------:R-:W3:Y:S01]  /*0600*/  MUFU.SQRT R23, R14 ;  /* 0x0000000e00177308 */ /* 0x000ee20000002000 */
[----:B------:R-:W-:Y:S02]  /*0610*/  FSEL R9, R12, 1, P3 ;  /* 0x3f8000000c097808 */ /* 0x000fe40001800000 */
[----:B------:R-:W-:Y:S01]  /*0620*/  FSETP.GEU.AND P3, PT, R4, 1.175494350822287508e-38, PT ;  /* 0x008000000400780b */ /* 0x000fe20003f6e000 */
[----:B------:R-:W-:Y:S01]  /*0630*/  FADD R25, -R10, R25 ;  /* 0x000000190a197221 */ /* 0x000fe20000000100 */
[C---:B------:R-:W-:Y:S01]  /*0640*/  FSETP.GEU.AND P0, PT, R5.reuse, 1.175494350822287508e-38, PT ;  /* 0x008000000500780b */ /* 0x040fe20003f0e000 */
[----:B------:R-:W-:Y:S02]  /*0650*/  @P4 FMUL R5, R5, 0.25 ;  /* 0x3e80000005054820 */ /* 0x000fe40000400000 */
[----:B------:R4:W5:Y:S01]  /*0660*/  MUFU.RCP R8, R26 ;  /* 0x0000001a00087308 */ /* 0x0009620000001000 */
[----:B------:R-:W-:Y:S02]  /*0670*/  FSEL R10, R12, 1, P4 ;  /* 0x3f8000000c0a7808 */ /* 0x000fe40002000000 */
[----:B0-----:R-:W-:Y:S01]  /*0680*/  FSETP.GT.AND P4, PT, R7, 8.50705917302346158658e+37, PT ;  /* 0x7e8000000700780b */ /* 0x001fe20003f84000 */
[----:B------:R-:W-:Y:S01]  /*0690*/  @P6 FMUL R6, R6, 0.25 ;  /* 0x3e80000006066820 */ /* 0x000fe20000400000 */
[----:B------:R-:W-:Y:S01]  /*06a0*/  @!P5 FMUL R9, R9, 16777216 ;  /* 0x4b8000000909d820 */ /* 0x000fe20000400000 */
[----:B------:R-:W-:-:S02]  /*06b0*/  FSETP.GEU.AND P5, PT, R7, 1.175494350822287508e-38, PT ;  /* 0x008000000700780b */ /* 0x000fc40003fae000 */
[----:B----4-:R-:W-:Y:S01]  /*06c0*/  FSEL R26, R12, 1, P6 ;  /* 0x3f8000000c1a7808 */ /* 0x010fe20003000000 */
[----:B------:R-:W-:Y:S01]  /*06d0*/  @P2 FMUL R4, R4, 0.25 ;  /* 0x3e80000004042820 */ /* 0x000fe20000400000 */
[----:B------:R-:W-:Y:S01]  /*06e0*/  @!P1 FMUL R6, R6, 16777216 ;  /* 0x4b80000006069820 */ /* 0x000fe20000400000 */
[----:B--2---:R-:W-:Y:S02]  /*06f0*/  FSETP.GT.AND P6, PT, R27, 8.50705917302346158658e+37, PT ;  /* 0x7e8000001b00780b */ /* 0x004fe40003fc4000 */
[----:B------:R-:W-:Y:S01]  /*0700*/  @!P1 FMUL R26, R26, 16777216 ;  /* 0x4b8000001a1a9820 */ /* 0x000fe20000400000 */
[----:B---3--:R-:W-:Y:S01]  /*0710*/  FSETP.GT.AND P1, PT, R23, 8.50705917302346158658e+37, PT ;  /* 0x7e8000001700780b */ /* 0x008fe20003f24000 */
[----:B------:R-:W-:Y:S01]  /*0720*/  FADD R13, -R11, R22 ;  /* 0x000000160b0d7221 */ /* 0x000fe20000000100 */
[----:B------:R-:W-:Y:S01]  /*0730*/  @!P3 FMUL R4, R4, 16777216 ;  /* 0x4b8000000404b820 */ /* 0x000fe20000400000 */
[----:B------:R0:W-:Y:S01]  /*0740*/  MUFU.RCP R11, R6 ;  /* 0x00000006000b7308 */ /* 0x0001e20000001000 */
[----:B------:R-:W-:Y:S01]  /*0750*/  @!P0 FMUL R5, R5, 16777216 ;  /* 0x4b80000005058820 */ /* 0x000fe20000400000 */
[----:B------:R-:W-:Y:S01]  /*0760*/  @!P0 FMUL R10, R10, 16777216 ;  /* 0x4b8000000a0a8820 */ /* 0x000fe20000400000 */
[----:B-----5:R-:W-:Y:S01]  /*0770*/  FMUL R14, R8, R9 ;  /* 0x00000009080e7220 */ /* 0x020fe20000400000 */
[----:B------:R-:W-:Y:S01]  /*0780*/  FSETP.GEU.AND P0, PT, R27, 1.175494350822287508e-38, PT ;  /* 0x008000001b00780b */ /* 0x000fe20003f0e000 */
[----:B------:R-:W-:Y:S01]  /*0790*/  @P4 FMUL R7, R7, 0.25 ;  /* 0x3e80000007074820 */ /* 0x000fe20000400000 */
[----:B0-----:R-:W-:-:S02]  /*07a0*/  FSEL R6, R12, 1, P2 ;  /* 0x3f8000000c067808 */ /* 0x001fc40001000000 */
[----:B------:R-:W0:Y:S01]  /*07b0*/  MUFU.RCP R9, R4 ;  /* 0x0000000400097308 */ /* 0x000e220000001000 */
[----:B------:R-:W-:Y:S01]  /*07c0*/  FSETP.GEU.AND P2, PT, R23, 1.175494350822287508e-38, PT ;  /* 0x008000001700780b */ /* 0x000fe20003f4e000 */
[----:B------:R-:W-:Y:S01]  /*07d0*/  @!P5 FMUL R7, R7, 16777216 ;  /* 0x4b8000000707d820 */ /* 0x000fe20000400000 */
[----:B------:R-:W-:Y:S01]  /*07e0*/  @P6 FMUL R27, R27, 0.25 ;  /* 0x3e8000001b1b6820 */ /* 0x000fe20000400000 */
[----:B------:R-:W-:Y:S01]  /*07f0*/  @P1 FMUL R23, R23, 0.25 ;  /* 0x3e80000017171820 */ /* 0x000fe20000400000 */
[----:B------:R-:W-:-:S03]  /*0800*/  @!P3 FMUL R6, R6, 16777216 ;  /* 0x4b8000000606b820 */ /* 0x000fc60000400000 */
[----:B------:R-:W2:Y:S01]  /*0810*/  MUFU.RCP R7, R7 ;  /* 0x0000000700077308 */ /* 0x000ea20000001000 */
[----:B------:R-:W-:-:S05]  /*0820*/  @!P0 FMUL R27, R27, 16777216 ;  /* 0x4b8000001b1b8820 */ /* 0x000fca0000400000 */
[----:B------:R-:W-:Y:S01]  /*0830*/  @!P2 FMUL R23, R23, 16777216 ;  /* 0x4b8000001717a820 */ /* 0x000fe20000400000 */
[----:B0-----:R-:W-:Y:S01]  /*0840*/  FMUL R9, R9, R6 ;  /* 0x0000000609097220 */ /* 0x001fe20000400000 */
[----:B------:R0:W3:Y:S01]  /*0850*/  MUFU.RCP R29, R5 ;  /* 0x00000005001d7308 */ /* 0x0000e20000001000 */
[C---:B------:R-:W-:Y:S01]  /*0860*/  FSEL R6, R12.reuse, 1, P4 ;  /* 0x3f8000000c067808 */ /* 0x040fe20002000000 */
[----:B------:R-:W-:Y:S01]  /*0870*/  FMUL R26, R11, R26 ;  /* 0x0000001a0b1a7220 */ /* 0x000fe20000400000 */
[----:B------:R-:W-:-:S05]  /*0880*/  FSEL R11, R12, 1, P6 ;  /* 0x3f8000000c0b7808 */ /* 0x000fca0003000000 */
[----:B------:R2:W4:Y:S01]  /*0890*/  MUFU.RCP R4, R27 ;  /* 0x0000001b00047308 */ /* 0x0005220000001000 */
[----:B------:R-:W-:Y:S01]  /*08a0*/  @!P5 FMUL R6, R6, 16777216 ;  /* 0x4b8000000606d820 */ /* 0x000fe20000400000 */
[----:B0-----:R-:W-:-:S06]  /*08b0*/  FSEL R5, R12, 1, P1 ;  /* 0x3f8000000c057808 */ /* 0x001fcc0000800000 */
[----:B------:R-:W0:Y:S01]  /*08c0*/  MUFU.RCP R28, R23 ;  /* 0x00000017001c7308 */ /* 0x000e220000001000 */
[----:B------:R-:W-:Y:S01]  /*08d0*/  FMUL R14, R14, R17 ;  /* 0x000000110e0e7220 */ /* 0x000fe20000400000 */
[----:B------:R-:W-:Y:S01]  /*08e0*/  FMUL R17, R9, R16 ;  /* 0x0000001009117220 */ /* 0x000fe20000400000 */
[----:B--2---:R-:W-:Y:S01]  /*08f0*/  FMUL R27, R7, R6 ;  /* 0x00000006071b7220 */ /* 0x004fe20000400000 */
[----:B------:R-:W-:-:S04]  /*0900*/  IMAD.WIDE R8, R3, 0x4, R30 ;  /* 0x0000000403087825 */ /* 0x000fc800078e021e */
[----:B------:R-:W-:Y:S01]  /*0910*/  @!P0 FMUL R11, R11, 16777216 ;  /* 0x4b8000000b0b8820 */ /* 0x000fe20000400000 */
[----:B------:R-:W-:Y:S01]  /*0920*/  @!P2 FMUL R5, R5, 16777216 ;  /* 0x4b8000000505a820 */ /* 0x000fe20000400000 */
[----:B-1----:R-:W-:-:S04]  /*0930*/  IMAD.WIDE R6, R3, 0x4, R32 ;  /* 0x0000000403067825 */ /* 0x002fc800078e0220 */
[----:B---3--:R-:W-:Y:S01]  /*0940*/  FMUL R29, R29, R10 ;  /* 0x0000000a1d1d7220 */ /* 0x008fe20000400000 */
[----:B----4-:R-:W-:Y:S02]  /*0950*/  FMUL R3, R4, R11 ;  /* 0x0000000b04037220 */ /* 0x010fe40000400000 */
[----:B------:R-:W2:Y:S01]  /*0960*/  LDG.E.EL.128 R8, desc[UR4][R8.64] ;  /* 0x0000000408087981 */ /* 0x000ea2000c2e1d00 */
[----:B0-----:R-:W-:-:S03]  /*0970*/  FMUL R28, R28, R5 ;  /* 0x000000051c1c7220 */ /* 0x001fc60000400000 */
[----:B------:R-:W2:Y:S01]  /*0980*/  LDG.E.EL.128 R4, desc[UR4][R6.64] ;  /* 0x0000000406047981 */ /* 0x000ea2000c2e1d00 */
[----:B------:R-:W-:Y:S01]  /*0990*/  FMUL R29, R29, R18 ;  /* 0x000000121d1d7220 */ /* 0x000fe20000400000 */
[----:B------:R-:W-:Y:S01]  /*09a0*/  FMUL R26, R26, R19 ;  /* 0x000000131a1a7220 */ /* 0x000fe20000400000 */
[----:B------:R-:W-:-:S04]  /*09b0*/  IMAD.WIDE R18, R20, 0x4, R30 ;  /* 0x0000000414127825 */ /* 0x000fc800078e021e */
[----:B------:R-:W-:-:S06]  /*09c0*/  IMAD.WIDE R20, R20, 0x4, R32 ;  /* 0x0000000414147825 */ /* 0x000fcc00078e0220 */
[----:B------:R-:W3:Y:S01]  /*09d0*/  LDG.E.EL.128 R20, desc[UR4][R20.64] ;  /* 0x0000000414147981 */ /* 0x000ee2000c2e1d00 */
[----:B------:R-:W-:Y:S01]  /*09e0*/  FADD R15, R15, 9.9999997473787516356e-06 ;  /* 0x3727c5ac0f0f7421 */ /* 0x000fe20000000000 */
[----:B--2---:R-:W-:Y:S02]  /*09f0*/  FFMA R4, R8, R17, R4 ;  /* 0x0000001108047223 */ /* 0x004fe40000000004 */
[----:B------:R-:W3:Y:S01]  /*0a00*/  LDG.E.EL.128 R16, desc[UR4][R18.64] ;  /* 0x0000000412107981 */ /* 0x000ee2000c2e1d00 */
[----:B------:R-:W-:Y:S02]  /*0a10*/  FFMA R5, R9, R14, R5 ;  /* 0x0000000e09057223 */ /* 0x000fe40000000005 */
[----:B------:R-:W0:Y:S02]  /*0a20*/  MUFU.SQRT R14, R15 ;  /* 0x0000000f000e7308 */ /* 0x000e240000002000 */
[C---:B0-----:R-:W-:Y:S02]  /*0a30*/  FSETP.GT.AND P0, PT, R14.reuse, 8.50705917302346158658e+37, PT ;  /* 0x7e8000000e00780b */ /* 0x041fe40003f04000 */
[----:B------:R-:W-:-:S11]  /*0a40*/  FSETP.GEU.AND P1, PT, R14, 1.175494350822287508e-38, PT ;  /* 0x008000000e00780b */ /* 0x000fd60003f2e000 */
[----:B------:R-:W-:-:S04]  /*0a50*/  @P0 FMUL R14, R14, 0.25 ;  /* 0x3e8000000e0e0820 */ /* 0x000fc80000400000 */
[----:B------:R-:W-:Y:S01]  /*0a60*/  @!P1 FMUL R14, R14, 16777216 ;  /* 0x4b8000000e0e9820 */ /* 0x000fe20000400000 */
[----:B------:R-:W-:-:S05]  /*0a70*/  FSEL R9, R12, 1, P0 ;  /* 0x3f8000000c097808 */ /* 0x000fca0000000000 */
[----:B------:R-:W0:Y:S01]  /*0a80*/  MUFU.RCP R14, R14 ;  /* 0x0000000e000e7308 */ /* 0x000e220000001000 */
[----:B------:R-:W-:Y:S01]  /*0a90*/  @!P1 FMUL R9, R9, 16777216 ;  /* 0x4b80000009099820 */ /* 0x000fe20000400000 */
[----:B------:R-:W-:Y:S01]  /*0aa0*/  FFMA R7, R11, R26, R7 ;  /* 0x0000001a0b077223 */ /* 0x000fe20000000007 */
[----:B------:R-:W-:Y:S02]  /*0ab0*/  FMUL R27, R27, R2 ;  /* 0x000000021b1b7220 */ /* 0x000fe40000400000 */
[----:B0-----:R-:W-:Y:S02]  /*0ac0*/  FMUL R12, R14, R9 ;  /* 0x000000090e0c7220 */ /* 0x001fe40000400000 */
[----:B------:R-:W0:Y:S01]  /*0ad0*/  LDC.64 R8, c[0x0][0x250] ;  /* 0x00009400ff087b82 */ /* 0x000e220000000a00 */
[----:B------:R-:W-:Y:S01]  /*0ae0*/  FMUL R24, R3, R24 ;  /* 0x0000001803187220 */ /* 0x000fe20000400000 */
[----:B------:R-:W-:Y:S01]  /*0af0*/  FMUL R25, R28, R25 ;  /* 0x000000191c197220 */ /* 0x000fe20000400000 */
[----:B------:R-:W-:Y:S01]  /*0b00*/  FMUL R12, R12, R13 ;  /* 0x0000000d0c0c7220 */ /* 0x000fe20000400000 */
[----:B------:R-:W-:Y:S01]  /*0b10*/  FFMA R6, R10, R29, R6 ;  /* 0x0000001d0a067223 */ /* 0x000fe20000000006 */
[----:B------:R-:W-:-:S02]  /*0b20*/  FSETP.GEU.AND P6, PT, R7, RZ, PT ;  /* 0x000000ff0700720b */ /* 0x000fc40003fce000 */
[----:B------:R-:W-:Y:S02]  /*0b30*/  FSETP.GEU.AND P1, PT, R5, RZ, PT ;  /* 0x000000ff0500720b */ /* 0x000fe40003f2e000 */
[----:B------:R-:W-:Y:S02]  /*0b40*/  SEL R7, R7, RZ, P6 ;  /* 0x000000ff07077207 */ /* 0x000fe40003000000 */
[----:B------:R-:W-:Y:S02]  /*0b50*/  FSETP.GEU.AND P0, PT, R6, RZ, PT ;  /* 0x000000ff0600720b */ /* 0x000fe40003f0e000 */
[----:B------:R-:W-:Y:S02]  /*0b60*/  FSETP.GEU.AND P2, PT, R4, RZ, PT ;  /* 0x000000ff0400720b */ /* 0x000fe40003f4e000 */
[----:B------:R-:W-:Y:S02]  /*0b70*/  SEL R6, R6, RZ, P0 ;  /* 0x000000ff06067207 */ /* 0x000fe40000000000 */
[----:B------:R-:W-:-:S02]  /*0b80*/  SEL R5, R5, RZ, P1 ;  /* 0x000000ff05057207 */ /* 0x000fc40000800000 */
[----:B------:R-:W-:Y:S01]  /*0b90*/  SEL R4, R4, RZ, P2 ;  /* 0x000000ff04047207 */ /* 0x000fe20001000000 */
[----:B0-----:R-:W-:-:S05]  /*0ba0*/  IMAD.WIDE R8, R0, 0x4, R8 ;  /* 0x0000000400087825 */ /* 0x001fca00078e0208 */
[----:B------:R-:W-:Y:S01]  /*0bb0*/  STG.E.128 desc[UR4][R8.64], R4 ;  /* 0x0000000408007986 */ /* 0x000fe2000c101d04 */
[----:B---3--:R-:W-:Y:S01]  /*0bc0*/  FFMA R16, R16, R27, R20 ;  /* 0x0000001b10107223 */ /* 0x008fe20000000014 */
[----:B------:R-:W-:Y:S01]  /*0bd0*/  FFMA R17, R17, R24, R21 ;  /* 0x0000001811117223 */ /* 0x000fe20000000015 */
[----:B------:R-:W-:Y:S01]  /*0be0*/  FFMA R18, R18, R25, R22 ;  /* 0x0000001912127223 */ /* 0x000fe20000000016 */
[----:B------:R-:W-:Y:S02]  /*0bf0*/  FFMA R12, R19, R12, R23 ;  /* 0x0000000c130c7223 */ /* 0x000fe40000000017 */
[----:B------:R-:W-:Y:S02]  /*0c00*/  FSETP.GEU.AND P5, PT, R16, RZ, PT ;  /* 0x000000ff1000720b */ /* 0x000fe40003fae000 */
[----:B------:R-:W-:Y:S02]  /*0c10*/  FSETP.GEU.AND P3, PT, R18, RZ, PT ;  /* 0x000000ff1200720b */ /* 0x000fe40003f6e000 */
[----:B------:R-:W-:-:S02]  /*0c20*/  FSETP.GEU.AND P4, PT, R17, RZ, PT ;  /* 0x000000ff1100720b */ /* 0x000fc40003f8e000 */
[----:B------:R-:W-:Y:S02]  /*0c30*/  FSETP.GEU.AND P6, PT, R12, RZ, PT ;  /* 0x000000ff0c00720b */ /* 0x000fe40003fce000 */
[----:B------:R-:W-:Y:S02]  /*0c40*/  SEL R18, R18, RZ, P3 ;  /* 0x000000ff12127207 */ /* 0x000fe40001800000 */
[----:B------:R-:W-:Y:S02]  /*0c50*/  SEL R17, R17, RZ, P4 ;  /* 0x000000ff11117207 */ /* 0x000fe40002000000 */
[----:B------:R-:W-:Y:S02]  /*0c60*/  SEL R16, R16, RZ, P5 ;  /* 0x000000ff10107207 */ /* 0x000fe40002800000 */
[----:B------:R-:W-:-:S05]  /*0c70*/  SEL R19, R12, RZ, P6 ;  /* 0x000000ff0c137207 */ /* 0x000fca0003000000 */
[----:B------:R-:W-:Y:S01]  /*0c80*/  STG.E.128 desc[UR4][R8.64+0x800], R16 ;  /* 0x0008001008007986 */ /* 0x000fe2000c101d04 */
[----:B------:R-:W-:Y:S05]  /*0c90*/  EXIT ;  /* 0x000000000000794d */ /* 0x000fea0003800000 */
.L_x_0:
[----:B------:R-:W-:-:S00]  /*0ca0*/  BRA `(.L_x_0) ;  /* 0xfffffffc00fc7947 */ /* 0x000fc0000383ffff */
[----:B------:R-:W-:-:S00]  /*0cb0*/  NOP ;  /* 0x0000000000007918 */ /* 0x000fc00000000000 */
        /* <DEDUP_REMOVED lines=12> */
.L_x_1:


//--------------------- .nv.global.init           --------------------------
	.section	.nv.global.init,"aw",@progbits
.nv.global.init:
	.type		_$_str,@object
	.size		_$_str,(_$_str_$_2 - _$_str)
_$_str:
        /*0000*/ 	.byte	0x5f, 0x5f, 0x43, 0x55, 0x44, 0x41, 0x5f, 0x46, 0x54, 0x5a, 0x00
	.type		_$_str_$_2,@object
	.size		_$_str_$_2,(.L_1 - _$_str_$_2)
_$_str_$_2:
        /*000b*/ 	.byte	0x5f, 0x5f, 0x43, 0x55, 0x44, 0x41, 0x5f, 0x50, 0x52, 0x45, 0x43, 0x5f, 0x53, 0x51, 0x52, 0x54
        /*001b*/ 	.byte	0x00
.L_1:


//--------------------- .nv.constant0.triton_poi_fused__native_batch_norm_legit_no_training_add_relu_11 --------------------------
	.section	.nv.constant0.triton_poi_fused__native_batch_norm_legit_no_training_add_relu_11,"a",@progbits
	.sectionflags	@""
	.align	4
.nv.constant0.triton_poi_fused__native_batch_norm_legit_no_training_add_relu_11:
	.zero		604
